//
// Generated by NVIDIA NVVM Compiler
//
// Compiler Build ID: CL-36424714
// Cuda compilation tools, release 13.0, V13.0.88
// Based on NVVM 20.0.0
//

.version 9.0
.target sm_100
.address_size 64

	// .globl	_Z7diff_eqPfiS_i

.visible .entry _Z7diff_eqPfiS_i(
	.param .u64 .ptr .align 1 _Z7diff_eqPfiS_i_param_0,
	.param .u32 _Z7diff_eqPfiS_i_param_1,
	.param .u64 .ptr .align 1 _Z7diff_eqPfiS_i_param_2,
	.param .u32 _Z7diff_eqPfiS_i_param_3
)
{
	.reg .pred 	%p<3>;
	.reg .b32 	%r<31>;
	.reg .b32 	%f<10>;
	.reg .b64 	%rd<18>;
	.reg .b64 	%fd<11>;

	ld.param.u64 	%rd1, [_Z7diff_eqPfiS_i_param_0];
	ld.param.u32 	%r6, [_Z7diff_eqPfiS_i_param_1];
	ld.param.u64 	%rd2, [_Z7diff_eqPfiS_i_param_2];
	ld.param.u32 	%r5, [_Z7diff_eqPfiS_i_param_3];
	mov.u32 	%r7, %ctaid.y;
	mov.u32 	%r8, %ntid.y;
	mov.u32 	%r9, %tid.y;
	mad.lo.s32 	%r1, %r7, %r8, %r9;
	shr.u32 	%r10, %r6, 31;
	add.s32 	%r11, %r6, %r10;
	and.b32  	%r12, %r11, -2;
	sub.s32 	%r13, %r6, %r12;
	and.b32  	%r14, %r1, 1;
	setp.eq.s32 	%p1, %r13, %r14;
	@%p1 bra 	$L__BB0_2;
	mov.u32 	%r15, %ctaid.x;
	mov.u32 	%r16, %ntid.x;
	mov.u32 	%r17, %tid.x;
	mad.lo.s32 	%r18, %r15, %r16, %r17;
	shl.b32 	%r30, %r18, 1;
	bra.uni 	$L__BB0_3;
$L__BB0_2:
	mov.u32 	%r19, %ctaid.x;
	mov.u32 	%r20, %ntid.x;
	mov.u32 	%r21, %tid.x;
	mad.lo.s32 	%r22, %r19, %r20, %r21;
	shl.b32 	%r23, %r22, 1;
	or.b32  	%r30, %r23, 1;
$L__BB0_3:
	max.s32 	%r24, %r1, %r30;
	setp.ge.s32 	%p2, %r24, %r5;
	@%p2 bra 	$L__BB0_5;
	cvta.to.global.u64 	%rd3, %rd1;
	add.s32 	%r25, %r5, 2;
	mad.lo.s32 	%r26, %r25, %r1, %r25;
	cvt.u64.u32 	%rd4, %r26;
	cvt.s64.s32 	%rd5, %r30;
	add.s64 	%rd6, %rd5, %rd4;
	shl.b64 	%rd7, %rd6, 2;
	add.s64 	%rd8, %rd3, %rd7;
	ld.global.f32 	%f1, [%rd8+4];
	cvt.f64.f32 	%fd1, %f1;
	add.s32 	%r27, %r26, %r25;
	cvt.u64.u32 	%rd9, %r27;
	add.s64 	%rd10, %rd5, %rd9;
	shl.b64 	%rd11, %rd10, 2;
	add.s64 	%rd12, %rd3, %rd11;
	ld.global.f32 	%f2, [%rd12+4];
	cvt.f64.f32 	%fd2, %f2;
	mul.f64 	%fd3, %fd2, 0d3FC999999999999A;
	fma.rn.f64 	%fd4, %fd1, 0d3FC999999999999A, %fd3;
	shl.b32 	%r28, %r25, 1;
	sub.s32 	%r29, %r27, %r28;
	cvt.u64.u32 	%rd13, %r29;
	add.s64 	%rd14, %rd5, %rd13;
	shl.b64 	%rd15, %rd14, 2;
	add.s64 	%rd16, %rd3, %rd15;
	ld.global.f32 	%f3, [%rd16+4];
	cvt.f64.f32 	%fd5, %f3;
	fma.rn.f64 	%fd6, %fd5, 0d3FC999999999999A, %fd4;
	ld.global.f32 	%f4, [%rd8+8];
	cvt.f64.f32 	%fd7, %f4;
	fma.rn.f64 	%fd8, %fd7, 0d3FC999999999999A, %fd6;
	ld.global.f32 	%f5, [%rd8];
	cvt.f64.f32 	%fd9, %f5;
	fma.rn.f64 	%fd10, %fd9, 0d3FC999999999999A, %fd8;
	cvt.rn.f32.f64 	%f6, %fd10;
	st.global.f32 	[%rd8+4], %f6;
	sub.f32 	%f7, %f6, %f1;
	abs.f32 	%f8, %f7;
	cvta.to.global.u64 	%rd17, %rd2;
	atom.global.add.f32 	%f9, [%rd17], %f8;
$L__BB0_5:
	ret;

}


// ===== COMPILED SASS (sm_100) =====

	.target	sm_100

	.elftype	@"ET_EXEC"


//--------------------- .note.nv.tkinfo           --------------------------
	.section	.note.nv.tkinfo,"",@"SHT_NOTE"
	.sectionflags	@"SHF_NOTE_NV_TKINFO"
	.tkinfo
        /*0018*/ 	.word	0x00000002
        /*0030*/ 	.string	""
        /*0030*/ 	.string	"ptxas"
        /*0030*/ 	.string	"Cuda compilation tools, release 13.0, V13.0.88"
        /*0030*/ 	.string	"Build cuda_13.0.r13.0/compiler.36424714_0"
        /*0030*/ 	.string	"-arch sm_100 -m 64 "



//--------------------- .note.nv.cuinfo           --------------------------
	.section	.note.nv.cuinfo,"",@"SHT_NOTE"
	.sectionflags	@"SHF_NOTE_NV_CUINFO"
        /*0018*/ 	.short	0x0002
        /*001a*/ 	.short	0x0064
        /*001c*/ 	.short	0x0082
	.zero		2


//--------------------- .nv.info                  --------------------------
	.section	.nv.info,"",@"SHT_CUDA_INFO"
	.align	4


	//----- nvinfo : EIATTR_REGCOUNT
	.align		4
        /*0000*/ 	.byte	0x04, 0x2f
        /*0002*/ 	.short	(.L_1 - .L_0)
	.align		4
.L_0:
        /*0004*/ 	.word	index@(_Z7diff_eqPfiS_i)
        /*0008*/ 	.word	0x00000011


	//----- nvinfo : EIATTR_FRAME_SIZE
	.align		4
.L_1:
        /*000c*/ 	.byte	0x04, 0x11
        /*000e*/ 	.short	(.L_3 - .L_2)
	.align		4
.L_2:
        /*0010*/ 	.word	index@(_Z7diff_eqPfiS_i)
        /*0014*/ 	.word	0x00000000


	//----- nvinfo : EIATTR_MIN_STACK_SIZE
	.align		4
.L_3:
        /*0018*/ 	.byte	0x04, 0x12
        /*001a*/ 	.short	(.L_5 - .L_4)
	.align		4
.L_4:
        /*001c*/ 	.word	index@(_Z7diff_eqPfiS_i)
        /*0020*/ 	.word	0x00000000
.L_5:


//--------------------- .nv.compat                --------------------------
	.section	.nv.compat,"",@"SHT_CUDA_COMPAT_INFO"
	.align	4
        /*0000*/ 	.byte	0x02, 0x09, 0x00, 0x00, 0x02, 0x02, 0x01, 0x00, 0x02, 0x05, 0x05, 0x00, 0x03, 0x07, 0x01, 0x01
        /*0010*/ 	.byte	0x02, 0x03, 0x00, 0x00, 0x02, 0x06, 0x01, 0x00, 0x04, 0x0b, 0x08, 0x00, 0x01, 0x00, 0x00, 0x00
        /*0020*/ 	.byte	0x00, 0x00, 0x00, 0x00


//--------------------- .nv.info._Z7diff_eqPfiS_i --------------------------
	.section	.nv.info._Z7diff_eqPfiS_i,"",@"SHT_CUDA_INFO"
	.sectionflags	@""
	.align	4


	//----- nvinfo : EIATTR_CUDA_API_VERSION
	.align		4
        /*0000*/ 	.byte	0x04, 0x37
        /*0002*/ 	.short	(.L_7 - .L_6)
.L_6:
        /*0004*/ 	.word	0x00000082


	//----- nvinfo : EIATTR_KPARAM_INFO
	.align		4
.L_7:
        /*0008*/ 	.byte	0x04, 0x17
        /*000a*/ 	.short	(.L_9 - .L_8)
.L_8:
        /*000c*/ 	.word	0x00000000
        /*0010*/ 	.short	0x0003
        /*0012*/ 	.short	0x0018
        /*0014*/ 	.byte	0x00, 0xf0, 0x11, 0x00


	//----- nvinfo : EIATTR_KPARAM_INFO
	.align		4
.L_9:
        /*0018*/ 	.byte	0x04, 0x17
        /*001a*/ 	.short	(.L_11 - .L_10)
.L_10:
        /*001c*/ 	.word	0x00000000
        /*0020*/ 	.short	0x0002
        /*0022*/ 	.short	0x0010
        /*0024*/ 	.byte	0x00, 0xf5, 0x21, 0x00


	//----- nvinfo : EIATTR_KPARAM_INFO
	.align		4
.L_11:
        /*0028*/ 	.byte	0x04, 0x17
        /*002a*/ 	.short	(.L_13 - .L_12)
.L_12:
        /*002c*/ 	.word	0x00000000
        /*0030*/ 	.short	0x0001
        /*0032*/ 	.short	0x0008
        /*0034*/ 	.byte	0x00, 0xf0, 0x11, 0x00


	//----- nvinfo : EIATTR_KPARAM_INFO
	.align		4
.L_13:
        /*0038*/ 	.byte	0x04, 0x17
        /*003a*/ 	.short	(.L_15 - .L_14)
.L_14:
        /*003c*/ 	.word	0x00000000
        /*0040*/ 	.short	0x0000
        /*0042*/ 	.short	0x0000
        /*0044*/ 	.byte	0x00, 0xf5, 0x21, 0x00


	//----- nvinfo : EIATTR_SPARSE_MMA_MASK
	.align		4
.L_15:
        /*0048*/ 	.byte	0x03, 0x50
        /*004a*/ 	.short	0x0000


	//----- nvinfo : EIATTR_MAXREG_COUNT
	.align		4
        /*004c*/ 	.byte	0x03, 0x1b
        /*004e*/ 	.short	0x00ff


	//----- nvinfo : EIATTR_MERCURY_ISA_VERSION
	.align		4
        /*0050*/ 	.byte	0x03, 0x5f
        /*0052*/ 	.short	0x0101


	//----- nvinfo : EIATTR_VRC_CTA_INIT_COUNT
	.align		4
        /*0054*/ 	.byte	0x02, 0x4a
	.zero		1
	.zero		1


	//----- nvinfo : EIATTR_EXIT_INSTR_OFFSETS
	.align		4
        /*0058*/ 	.byte	0x04, 0x1c
        /*005a*/ 	.short	(.L_17 - .L_16)


	//   ....[0]....
.L_16:
        /*005c*/ 	.word	0x00000160


	//   ....[1]....
        /*0060*/ 	.word	0x00000410


	//----- nvinfo : EIATTR_CBANK_PARAM_SIZE
	.align		4
.L_17:
        /*0064*/ 	.byte	0x03, 0x19
        /*0066*/ 	.short	0x001c


	//----- nvinfo : EIATTR_PARAM_CBANK
	.align		4
        /*0068*/ 	.byte	0x04, 0x0a
        /*006a*/ 	.short	(.L_19 - .L_18)
	.align		4
.L_18:
        /*006c*/ 	.word	index@(.nv.constant0._Z7diff_eqPfiS_i)
        /*0070*/ 	.short	0x0380
        /*0072*/ 	.short	0x001c


	//----- nvinfo : EIATTR_SW_WAR
	.align		4
.L_19:
        /*0074*/ 	.byte	0x04, 0x36
        /*0076*/ 	.short	(.L_21 - .L_20)
.L_20:
        /*0078*/ 	.word	0x00000008
.L_21:


//--------------------- .nv.callgraph             --------------------------
	.section	.nv.callgraph,"",@"SHT_CUDA_CALLGRAPH"
	.align	4
	.sectionentsize	8
	.align		4
        /*0000*/ 	.word	0x00000000
	.align		4
        /*0004*/ 	.word	0xffffffff
	.align		4
        /*0008*/ 	.word	0x00000000
	.align		4
        /*000c*/ 	.word	0xfffffffe
	.align		4
        /*0010*/ 	.word	0x00000000
	.align		4
        /*0014*/ 	.word	0xfffffffd
	.align		4
        /*0018*/ 	.word	0x00000000
	.align		4
        /*001c*/ 	.word	0xfffffffc


//--------------------- .text._Z7diff_eqPfiS_i    --------------------------
	.section	.text._Z7diff_eqPfiS_i,"ax",@progbits
	.align	128
        .global         _Z7diff_eqPfiS_i
        .type           _Z7diff_eqPfiS_i,@function
        .size           _Z7diff_eqPfiS_i,(.L_x_1 - _Z7diff_eqPfiS_i)
        .other          _Z7diff_eqPfiS_i,@"STO_CUDA_ENTRY STV_DEFAULT"
_Z7diff_eqPfiS_i:
.text._Z7diff_eqPfiS_i:
[----:B------:R-:W-:Y:S01]  /*0000*/  LDC R1, c[0x0][0x37c] ;  /* 0x0000df00ff017b82 */ /* 0x000fe20000000800 */
[----:B------:R-:W0:Y:S07]  /*0010*/  S2R R3, SR_TID.Y ;  /* 0x0000000000037919 */ /* 0x000e2e0000002200 */
[----:B------:R-:W0:Y:S01]  /*0020*/  S2UR UR6, SR_CTAID.Y ;  /* 0x00000000000679c3 */ /* 0x000e220000002600 */
[----:B------:R-:W1:Y:S07]  /*0030*/  LDCU UR5, c[0x0][0x388] ;  /* 0x00007100ff0577ac */ /* 0x000e6e0008000800 */
[----:B------:R-:W0:Y:S08]  /*0040*/  LDC R0, c[0x0][0x364] ;  /* 0x0000d900ff007b82 */ /* 0x000e300000000800 */
[----:B------:R-:W2:Y:S01]  /*0050*/  LDC R7, c[0x0][0x398] ;  /* 0x0000e600ff077b82 */ /* 0x000ea20000000800 */
[----:B-1----:R-:W-:-:S04]  /*0060*/  ULEA.HI UR4, UR5, UR5, URZ, 0x1 ;  /* 0x0000000505047291 */ /* 0x002fc8000f8f08ff */
[----:B------:R-:W-:-:S04]  /*0070*/  ULOP3.LUT UR4, UR4, 0xfffffffe, URZ, 0xc0, !UPT ;  /* 0xfffffffe04047892 */ /* 0x000fc8000f8ec0ff */
[----:B------:R-:W-:Y:S01]  /*0080*/  UIADD3 UR4, UPT, UPT, -UR4, UR5, URZ ;  /* 0x0000000504047290 */ /* 0x000fe2000fffe1ff */
[----:B0-----:R-:W-:Y:S02]  /*0090*/  IMAD R0, R0, UR6, R3 ;  /* 0x0000000600007c24 */ /* 0x001fe4000f8e0203 */
[----:B------:R-:W0:Y:S03]  /*00a0*/  S2R R3, SR_TID.X ;  /* 0x0000000000037919 */ /* 0x000e260000002100 */
[----:B------:R-:W-:-:S04]  /*00b0*/  LOP3.LUT R2, R0, 0x1, RZ, 0xc0, !PT ;  /* 0x0000000100027812 */ /* 0x000fc800078ec0ff */
[----:B------:R-:W-:Y:S01]  /*00c0*/  ISETP.NE.AND P0, PT, R2, UR4, PT ;  /* 0x0000000402007c0c */ /* 0x000fe2000bf05270 */
[----:B------:R-:W0:-:S12]  /*00d0*/  S2UR UR4, SR_CTAID.X ;  /* 0x00000000000479c3 */ /* 0x000e180000002500 */
[----:B------:R-:W0:Y:S08]  /*00e0*/  @P0 LDC R2, c[0x0][0x360] ;  /* 0x0000d800ff020b82 */ /* 0x000e300000000800 */
[----:B------:R-:W1:Y:S01]  /*00f0*/  @!P0 LDC R4, c[0x0][0x360] ;  /* 0x0000d800ff048b82 */ /* 0x000e620000000800 */
[--C-:B0-----:R-:W-:Y:S02]  /*0100*/  @P0 IMAD R2, R2, UR4, R3.reuse ;  /* 0x0000000402020c24 */ /* 0x101fe4000f8e0203 */
[----:B-1----:R-:W-:-:S02]  /*0110*/  @!P0 IMAD R4, R4, UR4, R3 ;  /* 0x0000000404048c24 */ /* 0x002fc4000f8e0203 */
[----:B------:R-:W-:-:S03]  /*0120*/  @P0 IMAD.SHL.U32 R3, R2, 0x2, RZ ;  /* 0x0000000202030824 */ /* 0x000fc600078e00ff */
[----:B------:R-:W-:-:S04]  /*0130*/  @!P0 LEA R3, R4, 0x1, 0x1 ;  /* 0x0000000104038811 */ /* 0x000fc800078e08ff */
[----:B------:R-:W-:-:S04]  /*0140*/  VIMNMX R2, PT, PT, R0, R3, !PT ;  /* 0x0000000300027248 */ /* 0x000fc80007fe0100 */
[----:B--2---:R-:W-:-:S13]  /*0150*/  ISETP.GE.AND P0, PT, R2, R7, PT ;  /* 0x000000070200720c */ /* 0x004fda0003f06270 */
[----:B------:R-:W-:Y:S05]  /*0160*/  @P0 EXIT ;  /* 0x000000000000094d */ /* 0x000fea0003800000 */
[----:B------:R-:W-:Y:S01]  /*0170*/  VIADD R7, R7, 0x2 ;  /* 0x0000000207077836 */ /* 0x000fe20000000000 */
[----:B------:R-:W0:Y:S01]  /*0180*/  LDCU.64 UR6, c[0x0][0x380] ;  /* 0x00007000ff0677ac */ /* 0x000e220008000a00 */
[----:B------:R-:W-:Y:S02]  /*0190*/  SHF.R.S32.HI R6, RZ, 0x1f, R3 ;  /* 0x0000001fff067819 */ /* 0x000fe40000011403 */
[----:B------:R-:W-:Y:S01]  /*01a0*/  IMAD R0, R0, R7, R7 ;  /* 0x0000000700007224 */ /* 0x000fe200078e0207 */
[----:B------:R-:W1:Y:S03]  /*01b0*/  LDCU.64 UR4, c[0x0][0x358] ;  /* 0x00006b00ff0477ac */ /* 0x000e660008000a00 */
[----:B------:R-:W-:-:S05]  /*01c0*/  IMAD.IADD R2, R7, 0x1, R0 ;  /* 0x0000000107027824 */ /* 0x000fca00078e0200 */
[----:B------:R-:W-:-:S05]  /*01d0*/  IADD3 R5, P0, PT, R2, R3, RZ ;  /* 0x0000000302057210 */ /* 0x000fca0007f1e0ff */
[----:B------:R-:W-:Y:S01]  /*01e0*/  IMAD.X R8, RZ, RZ, R6, P0 ;  /* 0x000000ffff087224 */ /* 0x000fe200000e0606 */
[----:B0-----:R-:W-:Y:S02]  /*01f0*/  LEA R4, P1, R5, UR6, 0x2 ;  /* 0x0000000605047c11 */ /* 0x001fe4000f8210ff */
[----:B------:R-:W-:Y:S01]  /*0200*/  IADD3 R9, P0, PT, R0, R3, RZ ;  /* 0x0000000300097210 */ /* 0x000fe20007f1e0ff */
[----:B------:R-:W-:Y:S01]  /*0210*/  IMAD R0, R7, -0x2, R2 ;  /* 0xfffffffe07007824 */ /* 0x000fe200078e0202 */
[----:B------:R-:W-:-:S03]  /*0220*/  LEA.HI.X R5, R5, UR7, R8, 0x2, P1 ;  /* 0x0000000705057c11 */ /* 0x000fc600088f1408 */
[----:B------:R-:W-:Y:S01]  /*0230*/  IMAD.X R8, RZ, RZ, R6, P0 ;  /* 0x000000ffff087224 */ /* 0x000fe200000e0606 */
[C---:B------:R-:W-:Y:S01]  /*0240*/  LEA R2, P0, R9.reuse, UR6, 0x2 ;  /* 0x0000000609027c11 */ /* 0x040fe2000f8010ff */
[----:B-1----:R-:W2:Y:S01]  /*0250*/  LDG.E R12, desc[UR4][R4.64+0x4] ;  /* 0x00000404040c7981 */ /* 0x002ea2000c1e1900 */
[----:B------:R-:W-:Y:S02]  /*0260*/  IADD3 R7, P1, PT, R0, R3, RZ ;  /* 0x0000000300077210 */ /* 0x000fe40007f3e0ff */
[----:B------:R-:W-:Y:S02]  /*0270*/  LEA.HI.X R3, R9, UR7, R8, 0x2, P0 ;  /* 0x0000000709037c11 */ /* 0x000fe400080f1408 */
[C---:B------:R-:W-:Y:S01]  /*0280*/  LEA R10, P0, R7.reuse, UR6, 0x2 ;  /* 0x00000006070a7c11 */ /* 0x040fe2000f8010ff */
[----:B------:R-:W-:Y:S02]  /*0290*/  IMAD.X R6, RZ, RZ, R6, P1 ;  /* 0x000000ffff067224 */ /* 0x000fe400008e0606 */
[----:B------:R-:W3:Y:S03]  /*02a0*/  LDG.E R0, desc[UR4][R2.64+0x4] ;  /* 0x0000040402007981 */ /* 0x000ee6000c1e1900 */
[----:B------:R-:W-:Y:S01]  /*02b0*/  LEA.HI.X R11, R7, UR7, R6, 0x2, P0 ;  /* 0x00000007070b7c11 */ /* 0x000fe200080f1406 */
[----:B------:R-:W4:Y:S04]  /*02c0*/  LDG.E R13, desc[UR4][R2.64+0x8] ;  /* 0x00000804020d7981 */ /* 0x000f28000c1e1900 */
[----:B------:R-:W5:Y:S04]  /*02d0*/  LDG.E R10, desc[UR4][R10.64+0x4] ;  /* 0x000004040a0a7981 */ /* 0x000f68000c1e1900 */
[----:B------:R-:W4:Y:S01]  /*02e0*/  LDG.E R14, desc[UR4][R2.64] ;  /* 0x00000004020e7981 */ /* 0x000f22000c1e1900 */
[----:B------:R-:W-:Y:S01]  /*02f0*/  UMOV UR6, 0x9999999a ;  /* 0x9999999a00067882 */ /* 0x000fe20000000000 */
[----:B------:R-:W-:Y:S01]  /*0300*/  UMOV UR7, 0x3fc99999 ;  /* 0x3fc9999900077882 */ /* 0x000fe20000000000 */
[----:B--2---:R-:W0:Y:S08]  /*0310*/  F2F.F64.F32 R6, R12 ;  /* 0x0000000c00067310 */ /* 0x004e300000201800 */
[----:B---3--:R-:W1:Y:S01]  /*0320*/  F2F.F64.F32 R4, R0 ;  /* 0x0000000000047310 */ /* 0x008e620000201800 */
[----:B0-----:R-:W-:-:S07]  /*0330*/  DMUL R6, R6, UR6 ;  /* 0x0000000606067c28 */ /* 0x001fce0008000000 */
[----:B-----5:R-:W0:Y:S01]  /*0340*/  F2F.F64.F32 R8, R10 ;  /* 0x0000000a00087310 */ /* 0x020e220000201800 */
[----:B-1----:R-:W-:-:S07]  /*0350*/  DFMA R4, R4, UR6, R6 ;  /* 0x0000000604047c2b */ /* 0x002fce0008000006 */
[----:B----4-:R-:W1:Y:S01]  /*0360*/  F2F.F64.F32 R6, R13 ;  /* 0x0000000d00067310 */ /* 0x010e620000201800 */
[----:B0-----:R-:W-:-:S07]  /*0370*/  DFMA R4, R8, UR6, R4 ;  /* 0x0000000608047c2b */ /* 0x001fce0008000004 */
[----:B------:R-:W0:Y:S01]  /*0380*/  F2F.F64.F32 R8, R14 ;  /* 0x0000000e00087310 */ /* 0x000e220000201800 */
[----:B-1----:R-:W-:-:S08]  /*0390*/  DFMA R4, R6, UR6, R4 ;  /* 0x0000000606047c2b */ /* 0x002fd00008000004 */
[----:B0-----:R-:W-:Y:S01]  /*03a0*/  DFMA R4, R8, UR6, R4 ;  /* 0x0000000608047c2b */ /* 0x001fe20008000004 */
[----:B------:R-:W0:Y:S09]  /*03b0*/  LDC.64 R6, c[0x0][0x390] ;  /* 0x0000e400ff067b82 */ /* 0x000e320000000a00 */
[----:B------:R-:W1:Y:S02]  /*03c0*/  F2F.F32.F64 R5, R4 ;  /* 0x0000000400057310 */ /* 0x000e640000301000 */
[----:B-1----:R-:W-:-:S04]  /*03d0*/  FADD R0, -R0, R5 ;  /* 0x0000000500007221 */ /* 0x002fc80000000100 */
[----:B------:R-:W-:Y:S01]  /*03e0*/  FADD R9, |R0|, -RZ ;  /* 0x800000ff00097221 */ /* 0x000fe20000000200 */
[----:B------:R-:W-:Y:S04]  /*03f0*/  STG.E desc[UR4][R2.64+0x4], R5 ;  /* 0x0000040502007986 */ /* 0x000fe8000c101904 */
[----:B0-----:R-:W-:Y:S01]  /*0400*/  REDG.E.ADD.F32.FTZ.RN.STRONG.GPU desc[UR4][R6.64], R9 ;  /* 0x00000009060079a6 */ /* 0x001fe2000c12f304 */
[----:B------:R-:W-:Y:S05]  /*0410*/  EXIT ;  /* 0x000000000000794d */ /* 0x000fea0003800000 */
.L_x_0:
[----:B------:R-:W-:-:S00]  /*0420*/  BRA `(.L_x_0) ;  /* 0xfffffffc00fc7947 */ /* 0x000fc0000383ffff */
[----:B------:R-:W-:-:S00]  /*0430*/  NOP ;  /* 0x0000000000007918 */ /* 0x000fc00000000000 */
        /* <DEDUP_REMOVED lines=12> */
.L_x_1:


//--------------------- .nv.shared.reserved.0     --------------------------
	.section	.nv.shared.reserved.0,"aw",@nobits
	.weak		__nv_reservedSMEM_offset_0_alias
	.size		__nv_reservedSMEM_offset_0_alias, 0, 64
	.other		__nv_reservedSMEM_offset_0_alias,@"STO_CUDA_RESERVED_SHARED STV_DEFAULT"
__nv_reservedSMEM_offset_0_alias:
	.zero		0
	.zero		64


//--------------------- .nv.constant0._Z7diff_eqPfiS_i --------------------------
	.section	.nv.constant0._Z7diff_eqPfiS_i,"a",@progbits
	.sectionflags	@""
	.align	4
.nv.constant0._Z7diff_eqPfiS_i:
	.zero		924


//--------------------- SYMBOLS --------------------------

	.type		.nv.reservedSmem.offset0,@object
	.size		.nv.reservedSmem.offset0,0x4
